//
// Generated by NVIDIA NVVM Compiler
//
// Compiler Build ID: CL-36424714
// Cuda compilation tools, release 13.0, V13.0.88
// Based on NVVM 20.0.0
//

.version 9.0
.target sm_100
.address_size 64

	// .globl	_Z12saxpy_globalPKfPfiff
.extern .func  (.param .b32 func_retval0) vprintf
(
	.param .b64 vprintf_param_0,
	.param .b64 vprintf_param_1
)
;
.const .align 4 .b8 c_params[8];
.extern .shared .align 16 .b8 tile[];
.global .align 1 .b8 $str[50] = {82, 101, 103, 105, 115, 116, 101, 114, 32, 100, 101, 109, 111, 58, 32, 99, 111, 109, 112, 117, 116, 101, 100, 32, 102, 61, 37, 46, 50, 102, 32, 40, 117, 115, 105, 110, 103, 32, 114, 101, 103, 105, 115, 116, 101, 114, 115, 41, 10};

.visible .entry _Z12saxpy_globalPKfPfiff(
	.param .u64 .ptr .align 1 _Z12saxpy_globalPKfPfiff_param_0,
	.param .u64 .ptr .align 1 _Z12saxpy_globalPKfPfiff_param_1,
	.param .u32 _Z12saxpy_globalPKfPfiff_param_2,
	.param .f32 _Z12saxpy_globalPKfPfiff_param_3,
	.param .f32 _Z12saxpy_globalPKfPfiff_param_4
)
{
	.reg .pred 	%p<2>;
	.reg .b32 	%r<6>;
	.reg .b32 	%f<5>;
	.reg .b64 	%rd<8>;

	ld.param.u64 	%rd1, [_Z12saxpy_globalPKfPfiff_param_0];
	ld.param.u64 	%rd2, [_Z12saxpy_globalPKfPfiff_param_1];
	ld.param.u32 	%r2, [_Z12saxpy_globalPKfPfiff_param_2];
	ld.param.f32 	%f1, [_Z12saxpy_globalPKfPfiff_param_3];
	ld.param.f32 	%f2, [_Z12saxpy_globalPKfPfiff_param_4];
	mov.u32 	%r3, %ctaid.x;
	mov.u32 	%r4, %ntid.x;
	mov.u32 	%r5, %tid.x;
	mad.lo.s32 	%r1, %r3, %r4, %r5;
	setp.ge.s32 	%p1, %r1, %r2;
	@%p1 bra 	$L__BB0_2;
	cvta.to.global.u64 	%rd3, %rd1;
	cvta.to.global.u64 	%rd4, %rd2;
	mul.wide.s32 	%rd5, %r1, 4;
	add.s64 	%rd6, %rd3, %rd5;
	ld.global.nc.f32 	%f3, [%rd6];
	fma.rn.f32 	%f4, %f1, %f3, %f2;
	add.s64 	%rd7, %rd4, %rd5;
	st.global.f32 	[%rd7], %f4;
$L__BB0_2:
	ret;

}
	// .globl	_Z14saxpy_constantPKfPfi
.visible .entry _Z14saxpy_constantPKfPfi(
	.param .u64 .ptr .align 1 _Z14saxpy_constantPKfPfi_param_0,
	.param .u64 .ptr .align 1 _Z14saxpy_constantPKfPfi_param_1,
	.param .u32 _Z14saxpy_constantPKfPfi_param_2
)
{
	.reg .pred 	%p<2>;
	.reg .b32 	%r<6>;
	.reg .b32 	%f<5>;
	.reg .b64 	%rd<8>;

	ld.param.u64 	%rd1, [_Z14saxpy_constantPKfPfi_param_0];
	ld.param.u64 	%rd2, [_Z14saxpy_constantPKfPfi_param_1];
	ld.param.u32 	%r2, [_Z14saxpy_constantPKfPfi_param_2];
	mov.u32 	%r3, %ctaid.x;
	mov.u32 	%r4, %ntid.x;
	mov.u32 	%r5, %tid.x;
	mad.lo.s32 	%r1, %r3, %r4, %r5;
	setp.ge.s32 	%p1, %r1, %r2;
	@%p1 bra 	$L__BB1_2;
	cvta.to.global.u64 	%rd3, %rd1;
	cvta.to.global.u64 	%rd4, %rd2;
	ld.const.f32 	%f1, [c_params];
	ld.const.f32 	%f2, [c_params+4];
	mul.wide.s32 	%rd5, %r1, 4;
	add.s64 	%rd6, %rd3, %rd5;
	ld.global.nc.f32 	%f3, [%rd6];
	fma.rn.f32 	%f4, %f1, %f3, %f2;
	add.s64 	%rd7, %rd4, %rd5;
	st.global.f32 	[%rd7], %f4;
$L__BB1_2:
	ret;

}
	// .globl	_Z12saxpy_sharedPKfPfS1_i
.visible .entry _Z12saxpy_sharedPKfPfS1_i(
	.param .u64 .ptr .align 1 _Z12saxpy_sharedPKfPfS1_i_param_0,
	.param .u64 .ptr .align 1 _Z12saxpy_sharedPKfPfS1_i_param_1,
	.param .u64 .ptr .align 1 _Z12saxpy_sharedPKfPfS1_i_param_2,
	.param .u32 _Z12saxpy_sharedPKfPfS1_i_param_3
)
{
	.reg .pred 	%p<6>;
	.reg .b32 	%r<14>;
	.reg .b32 	%f<12>;
	.reg .b64 	%rd<12>;

	ld.param.u64 	%rd1, [_Z12saxpy_sharedPKfPfS1_i_param_0];
	ld.param.u64 	%rd2, [_Z12saxpy_sharedPKfPfS1_i_param_1];
	ld.param.u64 	%rd3, [_Z12saxpy_sharedPKfPfS1_i_param_2];
	ld.param.u32 	%r8, [_Z12saxpy_sharedPKfPfS1_i_param_3];
	mov.u32 	%r1, %tid.x;
	mov.u32 	%r2, %ctaid.x;
	mov.u32 	%r13, %ntid.x;
	mad.lo.s32 	%r4, %r2, %r13, %r1;
	setp.ge.s32 	%p1, %r4, %r8;
	mov.f32 	%f11, 0f00000000;
	@%p1 bra 	$L__BB2_2;
	cvta.to.global.u64 	%rd4, %rd1;
	cvta.to.global.u64 	%rd5, %rd2;
	ld.const.f32 	%f4, [c_params+4];
	ld.const.f32 	%f5, [c_params];
	mul.wide.s32 	%rd6, %r4, 4;
	add.s64 	%rd7, %rd4, %rd6;
	ld.global.nc.f32 	%f6, [%rd7];
	fma.rn.f32 	%f11, %f5, %f6, %f4;
	add.s64 	%rd8, %rd5, %rd6;
	st.global.f32 	[%rd8], %f11;
$L__BB2_2:
	shl.b32 	%r9, %r1, 2;
	mov.u32 	%r10, tile;
	add.s32 	%r5, %r10, %r9;
	st.shared.f32 	[%r5], %f11;
	bar.sync 	0;
	setp.lt.u32 	%p2, %r13, 2;
	@%p2 bra 	$L__BB2_6;
$L__BB2_3:
	shr.u32 	%r7, %r13, 1;
	setp.ge.u32 	%p3, %r1, %r7;
	@%p3 bra 	$L__BB2_5;
	shl.b32 	%r11, %r7, 2;
	add.s32 	%r12, %r5, %r11;
	ld.shared.f32 	%f7, [%r12];
	ld.shared.f32 	%f8, [%r5];
	add.f32 	%f9, %f7, %f8;
	st.shared.f32 	[%r5], %f9;
$L__BB2_5:
	bar.sync 	0;
	setp.gt.u32 	%p4, %r13, 3;
	mov.u32 	%r13, %r7;
	@%p4 bra 	$L__BB2_3;
$L__BB2_6:
	setp.ne.s32 	%p5, %r1, 0;
	@%p5 bra 	$L__BB2_8;
	ld.shared.f32 	%f10, [tile];
	cvta.to.global.u64 	%rd9, %rd3;
	mul.wide.u32 	%rd10, %r2, 4;
	add.s64 	%rd11, %rd9, %rd10;
	st.global.f32 	[%rd11], %f10;
$L__BB2_8:
	ret;

}
	// .globl	_Z15finalize_reducePKfPfi
.visible .entry _Z15finalize_reducePKfPfi(
	.param .u64 .ptr .align 1 _Z15finalize_reducePKfPfi_param_0,
	.param .u64 .ptr .align 1 _Z15finalize_reducePKfPfi_param_1,
	.param .u32 _Z15finalize_reducePKfPfi_param_2
)
{
	.reg .pred 	%p<4>;
	.reg .b32 	%r<7>;
	.reg .b32 	%f<9>;
	.reg .b64 	%rd<7>;

	ld.param.u64 	%rd2, [_Z15finalize_reducePKfPfi_param_0];
	ld.param.u64 	%rd3, [_Z15finalize_reducePKfPfi_param_1];
	ld.param.u32 	%r5, [_Z15finalize_reducePKfPfi_param_2];
	mov.u32 	%r1, %tid.x;
	setp.ge.s32 	%p1, %r1, %r5;
	mov.f32 	%f8, 0f00000000;
	@%p1 bra 	$L__BB3_3;
	mov.u32 	%r2, %ntid.x;
	cvta.to.global.u64 	%rd1, %rd2;
	mov.f32 	%f8, 0f00000000;
	mov.u32 	%r6, %r1;
$L__BB3_2:
	mul.wide.s32 	%rd4, %r6, 4;
	add.s64 	%rd5, %rd1, %rd4;
	ld.global.nc.f32 	%f6, [%rd5];
	add.f32 	%f8, %f8, %f6;
	add.s32 	%r6, %r6, %r2;
	setp.lt.s32 	%p2, %r6, %r5;
	@%p2 bra 	$L__BB3_2;
$L__BB3_3:
	setp.ne.s32 	%p3, %r1, 0;
	@%p3 bra 	$L__BB3_5;
	cvta.to.global.u64 	%rd6, %rd3;
	st.global.f32 	[%rd6], %f8;
$L__BB3_5:
	ret;

}
	// .globl	_Z20register_demo_kernelv
.visible .entry _Z20register_demo_kernelv()
{
	.local .align 8 .b8 	__local_depot4[8];
	.reg .b64 	%SP;
	.reg .b64 	%SPL;
	.reg .pred 	%p<2>;
	.reg .b32 	%r<6>;
	.reg .b64 	%rd<6>;

	mov.u64 	%SPL, __local_depot4;
	cvta.local.u64 	%SP, %SPL;
	mov.u32 	%r1, %tid.x;
	mov.u32 	%r2, %ctaid.x;
	or.b32  	%r3, %r1, %r2;
	setp.ne.s32 	%p1, %r3, 0;
	@%p1 bra 	$L__BB4_2;
	add.u64 	%rd1, %SP, 0;
	add.u64 	%rd2, %SPL, 0;
	mov.b64 	%rd3, 4627009516309839872;
	st.local.u64 	[%rd2], %rd3;
	mov.u64 	%rd4, $str;
	cvta.global.u64 	%rd5, %rd4;
	{ // callseq 0, 0
	.param .b64 param0;
	st.param.b64 	[param0], %rd5;
	.param .b64 param1;
	st.param.b64 	[param1], %rd1;
	.param .b32 retval0;
	call.uni (retval0), 
	vprintf, 
	(
	param0, 
	param1
	);
	ld.param.b32 	%r4, [retval0];
	} // callseq 0
$L__BB4_2:
	ret;

}


// ===== COMPILED SASS (sm_100) =====

	.target	sm_100

	.elftype	@"ET_EXEC"


//--------------------- .note.nv.tkinfo           --------------------------
	.section	.note.nv.tkinfo,"",@"SHT_NOTE"
	.sectionflags	@"SHF_NOTE_NV_TKINFO"
	.tkinfo
        /*0018*/ 	.word	0x00000002
        /*0030*/ 	.string	""
        /*0030*/ 	.string	"ptxas"
        /*0030*/ 	.string	"Cuda compilation tools, release 13.0, V13.0.88"
        /*0030*/ 	.string	"Build cuda_13.0.r13.0/compiler.36424714_0"
        /*0030*/ 	.string	"-arch sm_100 -m 64 "



//--------------------- .note.nv.cuinfo           --------------------------
	.section	.note.nv.cuinfo,"",@"SHT_NOTE"
	.sectionflags	@"SHF_NOTE_NV_CUINFO"
        /*0018*/ 	.short	0x0002
        /*001a*/ 	.short	0x0064
        /*001c*/ 	.short	0x0082
	.zero		2


//--------------------- .nv.info                  --------------------------
	.section	.nv.info,"",@"SHT_CUDA_INFO"
	.align	4


	//----- nvinfo : EIATTR_REGCOUNT
	.align		4
        /*0000*/ 	.byte	0x04, 0x2f
        /*0002*/ 	.short	(.L_3 - .L_2)
	.align		4
.L_2:
        /*0004*/ 	.word	index@(_Z12saxpy_globalPKfPfiff)
        /*0008*/ 	.word	0x0000000c


	//----- nvinfo : EIATTR_FRAME_SIZE
	.align		4
.L_3:
        /*000c*/ 	.byte	0x04, 0x11
        /*000e*/ 	.short	(.L_5 - .L_4)
	.align		4
.L_4:
        /*0010*/ 	.word	index@(_Z12saxpy_globalPKfPfiff)
        /*0014*/ 	.word	0x00000000


	//----- nvinfo : EIATTR_REGCOUNT
	.align		4
.L_5:
        /*0018*/ 	.byte	0x04, 0x2f
        /*001a*/ 	.short	(.L_7 - .L_6)
	.align		4
.L_6:
        /*001c*/ 	.word	index@(_Z14saxpy_constantPKfPfi)
        /*0020*/ 	.word	0x0000000c


	//----- nvinfo : EIATTR_FRAME_SIZE
	.align		4
.L_7:
        /*0024*/ 	.byte	0x04, 0x11
        /*0026*/ 	.short	(.L_9 - .L_8)
	.align		4
.L_8:
        /*0028*/ 	.word	index@(_Z14saxpy_constantPKfPfi)
        /*002c*/ 	.word	0x00000000


	//----- nvinfo : EIATTR_REGCOUNT
	.align		4
.L_9:
        /*0030*/ 	.byte	0x04, 0x2f
        /*0032*/ 	.short	(.L_11 - .L_10)
	.align		4
.L_10:
        /*0034*/ 	.word	index@(_Z12saxpy_sharedPKfPfS1_i)
        /*0038*/ 	.word	0x00000010


	//----- nvinfo : EIATTR_FRAME_SIZE
	.align		4
.L_11:
        /*003c*/ 	.byte	0x04, 0x11
        /*003e*/ 	.short	(.L_13 - .L_12)
	.align		4
.L_12:
        /*0040*/ 	.word	index@(_Z12saxpy_sharedPKfPfS1_i)
        /*0044*/ 	.word	0x00000000


	//----- nvinfo : EIATTR_REGCOUNT
	.align		4
.L_13:
        /*0048*/ 	.byte	0x04, 0x2f
        /*004a*/ 	.short	(.L_15 - .L_14)
	.align		4
.L_14:
        /*004c*/ 	.word	index@(_Z15finalize_reducePKfPfi)
        /*0050*/ 	.word	0x0000000c


	//----- nvinfo : EIATTR_FRAME_SIZE
	.align		4
.L_15:
        /*0054*/ 	.byte	0x04, 0x11
        /*0056*/ 	.short	(.L_17 - .L_16)
	.align		4
.L_16:
        /*0058*/ 	.word	index@(_Z15finalize_reducePKfPfi)
        /*005c*/ 	.word	0x00000000


	//----- nvinfo : EIATTR_REGCOUNT
	.align		4
.L_17:
        /*0060*/ 	.byte	0x04, 0x2f
        /*0062*/ 	.short	(.L_19 - .L_18)
	.align		4
.L_18:
        /*0064*/ 	.word	index@(_Z20register_demo_kernelv)
        /*0068*/ 	.word	0x00000018


	//----- nvinfo : EIATTR_FRAME_SIZE
	.align		4
.L_19:
        /*006c*/ 	.byte	0x04, 0x11
        /*006e*/ 	.short	(.L_21 - .L_20)
	.align		4
.L_20:
        /*0070*/ 	.word	index@(_Z20register_demo_kernelv)
        /*0074*/ 	.word	0x00000008


	//----- nvinfo : EIATTR_MIN_STACK_SIZE
	.align		4
.L_21:
        /*0078*/ 	.byte	0x04, 0x12
        /*007a*/ 	.short	(.L_23 - .L_22)
	.align		4
.L_22:
        /*007c*/ 	.word	index@(_Z20register_demo_kernelv)
        /*0080*/ 	.word	0x00000008


	//----- nvinfo : EIATTR_MIN_STACK_SIZE
	.align		4
.L_23:
        /*0084*/ 	.byte	0x04, 0x12
        /*0086*/ 	.short	(.L_25 - .L_24)
	.align		4
.L_24:
        /*0088*/ 	.word	index@(_Z15finalize_reducePKfPfi)
        /*008c*/ 	.word	0x00000000


	//----- nvinfo : EIATTR_MIN_STACK_SIZE
	.align		4
.L_25:
        /*0090*/ 	.byte	0x04, 0x12
        /*0092*/ 	.short	(.L_27 - .L_26)
	.align		4
.L_26:
        /*0094*/ 	.word	index@(_Z12saxpy_sharedPKfPfS1_i)
        /*0098*/ 	.word	0x00000000


	//----- nvinfo : EIATTR_MIN_STACK_SIZE
	.align		4
.L_27:
        /*009c*/ 	.byte	0x04, 0x12
        /*009e*/ 	.short	(.L_29 - .L_28)
	.align		4
.L_28:
        /*00a0*/ 	.word	index@(_Z14saxpy_constantPKfPfi)
        /*00a4*/ 	.word	0x00000000


	//----- nvinfo : EIATTR_MIN_STACK_SIZE
	.align		4
.L_29:
        /*00a8*/ 	.byte	0x04, 0x12
        /*00aa*/ 	.short	(.L_31 - .L_30)
	.align		4
.L_30:
        /*00ac*/ 	.word	index@(_Z12saxpy_globalPKfPfiff)
        /*00b0*/ 	.word	0x00000000
.L_31:


//--------------------- .nv.compat                --------------------------
	.section	.nv.compat,"",@"SHT_CUDA_COMPAT_INFO"
	.align	4
        /*0000*/ 	.byte	0x02, 0x09, 0x00, 0x00, 0x02, 0x02, 0x01, 0x00, 0x02, 0x05, 0x05, 0x00, 0x03, 0x07, 0x01, 0x01
        /*0010*/ 	.byte	0x02, 0x03, 0x00, 0x00, 0x02, 0x06, 0x01, 0x00, 0x04, 0x0b, 0x08, 0x00, 0x09, 0x00, 0x00, 0x00
        /*0020*/ 	.byte	0x00, 0x00, 0x00, 0x00


//--------------------- .nv.info._Z20register_demo_kernelv --------------------------
	.section	.nv.info._Z20register_demo_kernelv,"",@"SHT_CUDA_INFO"
	.sectionflags	@""
	.align	4


	//----- nvinfo : EIATTR_CUDA_API_VERSION
	.align		4
        /*0000*/ 	.byte	0x04, 0x37
        /*0002*/ 	.short	(.L_33 - .L_32)
.L_32:
        /*0004*/ 	.word	0x00000082


	//----- nvinfo : EIATTR_SPARSE_MMA_MASK
	.align		4
.L_33:
        /*0008*/ 	.byte	0x03, 0x50
        /*000a*/ 	.short	0x0000


	//----- nvinfo : EIATTR_MAXREG_COUNT
	.align		4
        /*000c*/ 	.byte	0x03, 0x1b
        /*000e*/ 	.short	0x00ff


	//----- nvinfo : EIATTR_EXTERNS
	.align		4
        /*0010*/ 	.byte	0x04, 0x0f
        /*0012*/ 	.short	(.L_35 - .L_34)


	//   ....[0]....
	.align		4
.L_34:
        /*0014*/ 	.word	index@(vprintf)


	//----- nvinfo : EIATTR_MERCURY_ISA_VERSION
	.align		4
.L_35:
        /*0018*/ 	.byte	0x03, 0x5f
        /*001a*/ 	.short	0x0101


	//----- nvinfo : EIATTR_VRC_CTA_INIT_COUNT
	.align		4
        /*001c*/ 	.byte	0x02, 0x4a
	.zero		1
	.zero		1


	//----- nvinfo : EIATTR_SYSCALL_OFFSETS
	.align		4
        /*0020*/ 	.byte	0x04, 0x46
        /*0022*/ 	.short	(.L_37 - .L_36)


	//   ....[0]....
.L_36:
        /*0024*/ 	.word	0x00000130


	//----- nvinfo : EIATTR_EXIT_INSTR_OFFSETS
	.align		4
.L_37:
        /*0028*/ 	.byte	0x04, 0x1c
        /*002a*/ 	.short	(.L_39 - .L_38)


	//   ....[0]....
.L_38:
        /*002c*/ 	.word	0x00000090


	//   ....[1]....
        /*0030*/ 	.word	0x00000140


	//----- nvinfo : EIATTR_CRS_STACK_SIZE
	.align		4
.L_39:
        /*0034*/ 	.byte	0x04, 0x1e
        /*0036*/ 	.short	(.L_41 - .L_40)
.L_40:
        /*0038*/ 	.word	0x00000000


	//----- nvinfo : EIATTR_SW_WAR
	.align		4
.L_41:
        /*003c*/ 	.byte	0x04, 0x36
        /*003e*/ 	.short	(.L_43 - .L_42)
.L_42:
        /*0040*/ 	.word	0x00000008
.L_43:


//--------------------- .nv.info._Z15finalize_reducePKfPfi --------------------------
	.section	.nv.info._Z15finalize_reducePKfPfi,"",@"SHT_CUDA_INFO"
	.sectionflags	@""
	.align	4


	//----- nvinfo : EIATTR_CUDA_API_VERSION
	.align		4
        /*0000*/ 	.byte	0x04, 0x37
        /*0002*/ 	.short	(.L_45 - .L_44)
.L_44:
        /*0004*/ 	.word	0x00000082


	//----- nvinfo : EIATTR_KPARAM_INFO
	.align		4
.L_45:
        /*0008*/ 	.byte	0x04, 0x17
        /*000a*/ 	.short	(.L_47 - .L_46)
.L_46:
        /*000c*/ 	.word	0x00000000
        /*0010*/ 	.short	0x0002
        /*0012*/ 	.short	0x0010
        /*0014*/ 	.byte	0x00, 0xf0, 0x11, 0x00


	//----- nvinfo : EIATTR_KPARAM_INFO
	.align		4
.L_47:
        /*0018*/ 	.byte	0x04, 0x17
        /*001a*/ 	.short	(.L_49 - .L_48)
.L_48:
        /*001c*/ 	.word	0x00000000
        /*0020*/ 	.short	0x0001
        /*0022*/ 	.short	0x0008
        /*0024*/ 	.byte	0x00, 0xf5, 0x21, 0x00


	//----- nvinfo : EIATTR_KPARAM_INFO
	.align		4
.L_49:
        /*0028*/ 	.byte	0x04, 0x17
        /*002a*/ 	.short	(.L_51 - .L_50)
.L_50:
        /*002c*/ 	.word	0x00000000
        /*0030*/ 	.short	0x0000
        /*0032*/ 	.short	0x0000
        /*0034*/ 	.byte	0x00, 0xf5, 0x21, 0x00


	//----- nvinfo : EIATTR_SPARSE_MMA_MASK
	.align		4
.L_51:
        /*0038*/ 	.byte	0x03, 0x50
        /*003a*/ 	.short	0x0000


	//----- nvinfo : EIATTR_MAXREG_COUNT
	.align		4
        /*003c*/ 	.byte	0x03, 0x1b
        /*003e*/ 	.short	0x00ff


	//----- nvinfo : EIATTR_MERCURY_ISA_VERSION
	.align		4
        /*0040*/ 	.byte	0x03, 0x5f
        /*0042*/ 	.short	0x0101


	//----- nvinfo : EIATTR_VRC_CTA_INIT_COUNT
	.align		4
        /*0044*/ 	.byte	0x02, 0x4a
	.zero		1
	.zero		1


	//----- nvinfo : EIATTR_EXIT_INSTR_OFFSETS
	.align		4
        /*0048*/ 	.byte	0x04, 0x1c
        /*004a*/ 	.short	(.L_53 - .L_52)


	//   ....[0]....
.L_52:
        /*004c*/ 	.word	0x00000130


	//   ....[1]....
        /*0050*/ 	.word	0x00000160


	//----- nvinfo : EIATTR_CRS_STACK_SIZE
	.align		4
.L_53:
        /*0054*/ 	.byte	0x04, 0x1e
        /*0056*/ 	.short	(.L_55 - .L_54)
.L_54:
        /*0058*/ 	.word	0x00000000


	//----- nvinfo : EIATTR_CBANK_PARAM_SIZE
	.align		4
.L_55:
        /*005c*/ 	.byte	0x03, 0x19
        /*005e*/ 	.short	0x0014


	//----- nvinfo : EIATTR_PARAM_CBANK
	.align		4
        /*0060*/ 	.byte	0x04, 0x0a
        /*0062*/ 	.short	(.L_57 - .L_56)
	.align		4
.L_56:
        /*0064*/ 	.word	index@(.nv.constant0._Z15finalize_reducePKfPfi)
        /*0068*/ 	.short	0x0380
        /*006a*/ 	.short	0x0014


	//----- nvinfo : EIATTR_SW_WAR
	.align		4
.L_57:
        /*006c*/ 	.byte	0x04, 0x36
        /*006e*/ 	.short	(.L_59 - .L_58)
.L_58:
        /*0070*/ 	.word	0x00000008
.L_59:


//--------------------- .nv.info._Z12saxpy_sharedPKfPfS1_i --------------------------
	.section	.nv.info._Z12saxpy_sharedPKfPfS1_i,"",@"SHT_CUDA_INFO"
	.sectionflags	@""
	.align	4


	//----- nvinfo : EIATTR_CUDA_API_VERSION
	.align		4
        /*0000*/ 	.byte	0x04, 0x37
        /*0002*/ 	.short	(.L_61 - .L_60)
.L_60:
        /*0004*/ 	.word	0x00000082


	//----- nvinfo : EIATTR_KPARAM_INFO
	.align		4
.L_61:
        /*0008*/ 	.byte	0x04, 0x17
        /*000a*/ 	.short	(.L_63 - .L_62)
.L_62:
        /*000c*/ 	.word	0x00000000
        /*0010*/ 	.short	0x0003
        /*0012*/ 	.short	0x0018
        /*0014*/ 	.byte	0x00, 0xf0, 0x11, 0x00


	//----- nvinfo : EIATTR_KPARAM_INFO
	.align		4
.L_63:
        /*0018*/ 	.byte	0x04, 0x17
        /*001a*/ 	.short	(.L_65 - .L_64)
.L_64:
        /*001c*/ 	.word	0x00000000
        /*0020*/ 	.short	0x0002
        /*0022*/ 	.short	0x0010
        /*0024*/ 	.byte	0x00, 0xf5, 0x21, 0x00


	//----- nvinfo : EIATTR_KPARAM_INFO
	.align		4
.L_65:
        /*0028*/ 	.byte	0x04, 0x17
        /*002a*/ 	.short	(.L_67 - .L_66)
.L_66:
        /*002c*/ 	.word	0x00000000
        /*0030*/ 	.short	0x0001
        /*0032*/ 	.short	0x0008
        /*0034*/ 	.byte	0x00, 0xf5, 0x21, 0x00


	//----- nvinfo : EIATTR_KPARAM_INFO
	.align		4
.L_67:
        /*0038*/ 	.byte	0x04, 0x17
        /*003a*/ 	.short	(.L_69 - .L_68)
.L_68:
        /*003c*/ 	.word	0x00000000
        /*0040*/ 	.short	0x0000
        /*0042*/ 	.short	0x0000
        /*0044*/ 	.byte	0x00, 0xf5, 0x21, 0x00


	//----- nvinfo : EIATTR_SPARSE_MMA_MASK
	.align		4
.L_69:
        /*0048*/ 	.byte	0x03, 0x50
        /*004a*/ 	.short	0x0000


	//----- nvinfo : EIATTR_MAXREG_COUNT
	.align		4
        /*004c*/ 	.byte	0x03, 0x1b
        /*004e*/ 	.short	0x00ff


	//----- nvinfo : EIATTR_NUM_BARRIERS
	.align		4
        /*0050*/ 	.byte	0x02, 0x4c
        /*0052*/ 	.byte	0x01
	.zero		1


	//----- nvinfo : EIATTR_MERCURY_ISA_VERSION
	.align		4
        /*0054*/ 	.byte	0x03, 0x5f
        /*0056*/ 	.short	0x0101


	//----- nvinfo : EIATTR_VRC_CTA_INIT_COUNT
	.align		4
        /*0058*/ 	.byte	0x02, 0x4a
	.zero		1
	.zero		1


	//----- nvinfo : EIATTR_EXIT_INSTR_OFFSETS
	.align		4
        /*005c*/ 	.byte	0x04, 0x1c
        /*005e*/ 	.short	(.L_71 - .L_70)


	//   ....[0]....
.L_70:
        /*0060*/ 	.word	0x00000260


	//   ....[1]....
        /*0064*/ 	.word	0x000002e0


	//----- nvinfo : EIATTR_CBANK_PARAM_SIZE
	.align		4
.L_71:
        /*0068*/ 	.byte	0x03, 0x19
        /*006a*/ 	.short	0x001c


	//----- nvinfo : EIATTR_PARAM_CBANK
	.align		4
        /*006c*/ 	.byte	0x04, 0x0a
        /*006e*/ 	.short	(.L_73 - .L_72)
	.align		4
.L_72:
        /*0070*/ 	.word	index@(.nv.constant0._Z12saxpy_sharedPKfPfS1_i)
        /*0074*/ 	.short	0x0380
        /*0076*/ 	.short	0x001c


	//----- nvinfo : EIATTR_SW_WAR
	.align		4
.L_73:
        /*0078*/ 	.byte	0x04, 0x36
        /*007a*/ 	.short	(.L_75 - .L_74)
.L_74:
        /*007c*/ 	.word	0x00000008
.L_75:


//--------------------- .nv.info._Z14saxpy_constantPKfPfi --------------------------
	.section	.nv.info._Z14saxpy_constantPKfPfi,"",@"SHT_CUDA_INFO"
	.sectionflags	@""
	.align	4


	//----- nvinfo : EIATTR_CUDA_API_VERSION
	.align		4
        /*0000*/ 	.byte	0x04, 0x37
        /*0002*/ 	.short	(.L_77 - .L_76)
.L_76:
        /*0004*/ 	.word	0x00000082


	//----- nvinfo : EIATTR_KPARAM_INFO
	.align		4
.L_77:
        /*0008*/ 	.byte	0x04, 0x17
        /*000a*/ 	.short	(.L_79 - .L_78)
.L_78:
        /*000c*/ 	.word	0x00000000
        /*0010*/ 	.short	0x0002
        /*0012*/ 	.short	0x0010
        /*0014*/ 	.byte	0x00, 0xf0, 0x11, 0x00


	//----- nvinfo : EIATTR_KPARAM_INFO
	.align		4
.L_79:
        /*0018*/ 	.byte	0x04, 0x17
        /*001a*/ 	.short	(.L_81 - .L_80)
.L_80:
        /*001c*/ 	.word	0x00000000
        /*0020*/ 	.short	0x0001
        /*0022*/ 	.short	0x0008
        /*0024*/ 	.byte	0x00, 0xf5, 0x21, 0x00


	//----- nvinfo : EIATTR_KPARAM_INFO
	.align		4
.L_81:
        /*0028*/ 	.byte	0x04, 0x17
        /*002a*/ 	.short	(.L_83 - .L_82)
.L_82:
        /*002c*/ 	.word	0x00000000
        /*0030*/ 	.short	0x0000
        /*0032*/ 	.short	0x0000
        /*0034*/ 	.byte	0x00, 0xf5, 0x21, 0x00


	//----- nvinfo : EIATTR_SPARSE_MMA_MASK
	.align		4
.L_83:
        /*0038*/ 	.byte	0x03, 0x50
        /*003a*/ 	.short	0x0000


	//----- nvinfo : EIATTR_MAXREG_COUNT
	.align		4
        /*003c*/ 	.byte	0x03, 0x1b
        /*003e*/ 	.short	0x00ff


	//----- nvinfo : EIATTR_MERCURY_ISA_VERSION
	.align		4
        /*0040*/ 	.byte	0x03, 0x5f
        /*0042*/ 	.short	0x0101


	//----- nvinfo : EIATTR_VRC_CTA_INIT_COUNT
	.align		4
        /*0044*/ 	.byte	0x02, 0x4a
	.zero		1
	.zero		1


	//----- nvinfo : EIATTR_EXIT_INSTR_OFFSETS
	.align		4
        /*0048*/ 	.byte	0x04, 0x1c
        /*004a*/ 	.short	(.L_85 - .L_84)


	//   ....[0]....
.L_84:
        /*004c*/ 	.word	0x00000070


	//   ....[1]....
        /*0050*/ 	.word	0x00000110


	//----- nvinfo : EIATTR_CBANK_PARAM_SIZE
	.align		4
.L_85:
        /*0054*/ 	.byte	0x03, 0x19
        /*0056*/ 	.short	0x0014


	//----- nvinfo : EIATTR_PARAM_CBANK
	.align		4
        /*0058*/ 	.byte	0x04, 0x0a
        /*005a*/ 	.short	(.L_87 - .L_86)
	.align		4
.L_86:
        /*005c*/ 	.word	index@(.nv.constant0._Z14saxpy_constantPKfPfi)
        /*0060*/ 	.short	0x0380
        /*0062*/ 	.short	0x0014


	//----- nvinfo : EIATTR_SW_WAR
	.align		4
.L_87:
        /*0064*/ 	.byte	0x04, 0x36
        /*0066*/ 	.short	(.L_89 - .L_88)
.L_88:
        /*0068*/ 	.word	0x00000008
.L_89:


//--------------------- .nv.info._Z12saxpy_globalPKfPfiff --------------------------
	.section	.nv.info._Z12saxpy_globalPKfPfiff,"",@"SHT_CUDA_INFO"
	.sectionflags	@""
	.align	4


	//----- nvinfo : EIATTR_CUDA_API_VERSION
	.align		4
        /*0000*/ 	.byte	0x04, 0x37
        /*0002*/ 	.short	(.L_91 - .L_90)
.L_90:
        /*0004*/ 	.word	0x00000082


	//----- nvinfo : EIATTR_KPARAM_INFO
	.align		4
.L_91:
        /*0008*/ 	.byte	0x04, 0x17
        /*000a*/ 	.short	(.L_93 - .L_92)
.L_92:
        /*000c*/ 	.word	0x00000000
        /*0010*/ 	.short	0x0004
        /*0012*/ 	.short	0x0018
        /*0014*/ 	.byte	0x00, 0xf0, 0x11, 0x00


	//----- nvinfo : EIATTR_KPARAM_INFO
	.align		4
.L_93:
        /*0018*/ 	.byte	0x04, 0x17
        /*001a*/ 	.short	(.L_95 - .L_94)
.L_94:
        /*001c*/ 	.word	0x00000000
        /*0020*/ 	.short	0x0003
        /*0022*/ 	.short	0x0014
        /*0024*/ 	.byte	0x00, 0xf0, 0x11, 0x00


	//----- nvinfo : EIATTR_KPARAM_INFO
	.align		4
.L_95:
        /*0028*/ 	.byte	0x04, 0x17
        /*002a*/ 	.short	(.L_97 - .L_96)
.L_96:
        /*002c*/ 	.word	0x00000000
        /*0030*/ 	.short	0x0002
        /*0032*/ 	.short	0x0010
        /*0034*/ 	.byte	0x00, 0xf0, 0x11, 0x00


	//----- nvinfo : EIATTR_KPARAM_INFO
	.align		4
.L_97:
        /*0038*/ 	.byte	0x04, 0x17
        /*003a*/ 	.short	(.L_99 - .L_98)
.L_98:
        /*003c*/ 	.word	0x00000000
        /*0040*/ 	.short	0x0001
        /*0042*/ 	.short	0x0008
        /*0044*/ 	.byte	0x00, 0xf5, 0x21, 0x00


	//----- nvinfo : EIATTR_KPARAM_INFO
	.align		4
.L_99:
        /*0048*/ 	.byte	0x04, 0x17
        /*004a*/ 	.short	(.L_101 - .L_100)
.L_100:
        /*004c*/ 	.word	0x00000000
        /*0050*/ 	.short	0x0000
        /*0052*/ 	.short	0x0000
        /*0054*/ 	.byte	0x00, 0xf5, 0x21, 0x00


	//----- nvinfo : EIATTR_SPARSE_MMA_MASK
	.align		4
.L_101:
        /*0058*/ 	.byte	0x03, 0x50
        /*005a*/ 	.short	0x0000


	//----- nvinfo : EIATTR_MAXREG_COUNT
	.align		4
        /*005c*/ 	.byte	0x03, 0x1b
        /*005e*/ 	.short	0x00ff


	//----- nvinfo : EIATTR_MERCURY_ISA_VERSION
	.align		4
        /*0060*/ 	.byte	0x03, 0x5f
        /*0062*/ 	.short	0x0101


	//----- nvinfo : EIATTR_VRC_CTA_INIT_COUNT
	.align		4
        /*0064*/ 	.byte	0x02, 0x4a
	.zero		1
	.zero		1


	//----- nvinfo : EIATTR_EXIT_INSTR_OFFSETS
	.align		4
        /*0068*/ 	.byte	0x04, 0x1c
        /*006a*/ 	.short	(.L_103 - .L_102)


	//   ....[0]....
.L_102:
        /*006c*/ 	.word	0x00000070


	//   ....[1]....
        /*0070*/ 	.word	0x00000120


	//----- nvinfo : EIATTR_CBANK_PARAM_SIZE
	.align		4
.L_103:
        /*0074*/ 	.byte	0x03, 0x19
        /*0076*/ 	.short	0x001c


	//----- nvinfo : EIATTR_PARAM_CBANK
	.align		4
        /*0078*/ 	.byte	0x04, 0x0a
        /*007a*/ 	.short	(.L_105 - .L_104)
	.align		4
.L_104:
        /*007c*/ 	.word	index@(.nv.constant0._Z12saxpy_globalPKfPfiff)
        /*0080*/ 	.short	0x0380
        /*0082*/ 	.short	0x001c


	//----- nvinfo : EIATTR_SW_WAR
	.align		4
.L_105:
        /*0084*/ 	.byte	0x04, 0x36
        /*0086*/ 	.short	(.L_107 - .L_106)
.L_106:
        /*0088*/ 	.word	0x00000008
.L_107:


//--------------------- .nv.callgraph             --------------------------
	.section	.nv.callgraph,"",@"SHT_CUDA_CALLGRAPH"
	.align	4
	.sectionentsize	8
	.align		4
        /*0000*/ 	.word	0x00000000
	.align		4
        /*0004*/ 	.word	0xffffffff
	.align		4
        /*0008*/ 	.word	index@(_Z20register_demo_kernelv)
	.align		4
        /*000c*/ 	.word	index@(vprintf)
	.align		4
        /*0010*/ 	.word	0x00000000
	.align		4
        /*0014*/ 	.word	0xfffffffe
	.align		4
        /*0018*/ 	.word	0x00000000
	.align		4
        /*001c*/ 	.word	0xfffffffd
	.align		4
        /*0020*/ 	.word	0x00000000
	.align		4
        /*0024*/ 	.word	0xfffffffc


//--------------------- .nv.constant4             --------------------------
	.section	.nv.constant4,"a",@progbits
	.align	8
	.align		8
.nv.constant4:
        /*0000*/ 	.dword	vprintf
	.align		8
        /*0008*/ 	.dword	$str


//--------------------- .nv.constant3             --------------------------
	.section	.nv.constant3,"a",@progbits
	.align	4
.nv.constant3:
	.type		c_params,@object
	.size		c_params,(.L_0 - c_params)
c_params:
	.zero		8
.L_0:


//--------------------- .text._Z20register_demo_kernelv --------------------------
	.section	.text._Z20register_demo_kernelv,"ax",@progbits
	.align	128
        .global         _Z20register_demo_kernelv
        .type           _Z20register_demo_kernelv,@function
        .size           _Z20register_demo_kernelv,(.L_x_11 - _Z20register_demo_kernelv)
        .other          _Z20register_demo_kernelv,@"STO_CUDA_ENTRY STV_DEFAULT"
_Z20register_demo_kernelv:
.text._Z20register_demo_kernelv:
[----:B------:R-:W0:Y:S01]  /*0000*/  LDC R1, c[0x0][0x37c] ;  /* 0x0000df00ff017b82 */ /* 0x000e220000000800 */
[----:B------:R-:W1:Y:S07]  /*0010*/  S2R R0, SR_TID.X ;  /* 0x0000000000007919 */ /* 0x000e6e0000002100 */
[----:B------:R-:W1:Y:S01]  /*0020*/  S2UR UR6, SR_CTAID.X ;  /* 0x00000000000679c3 */ /* 0x000e620000002500 */
[----:B------:R-:W2:Y:S01]  /*0030*/  LDCU UR4, c[0x0][0x2f8] ;  /* 0x00005f00ff0477ac */ /* 0x000ea20008000800 */
[----:B0-----:R-:W-:Y:S01]  /*0040*/  VIADD R1, R1, 0xfffffff8 ;  /* 0xfffffff801017836 */ /* 0x001fe20000000000 */
[----:B------:R-:W0:Y:S04]  /*0050*/  LDCU UR5, c[0x0][0x2fc] ;  /* 0x00005f80ff0577ac */ /* 0x000e280008000800 */
[----:B--2---:R-:W-:-:S05]  /*0060*/  IADD3 R6, P1, PT, R1, UR4, RZ ;  /* 0x0000000401067c10 */ /* 0x004fca000ff3e0ff */
[----:B0-----:R-:W-:Y:S01]  /*0070*/  IMAD.X R7, RZ, RZ, UR5, P1 ;  /* 0x00000005ff077e24 */ /* 0x001fe200088e06ff */
[----:B-1----:R-:W-:-:S13]  /*0080*/  LOP3.LUT P0, RZ, R0, UR6, RZ, 0xfc, !PT ;  /* 0x0000000600ff7c12 */ /* 0x002fda000f80fcff */
[----:B------:R-:W-:Y:S05]  /*0090*/  @P0 EXIT ;  /* 0x000000000000094d */ /* 0x000fea0003800000 */
[----:B------:R-:W-:Y:S02]  /*00a0*/  HFMA2 R9, -RZ, RZ, 2.10546875, 9496 ;  /* 0x403670a3ff097431 */ /* 0x000fe400000001ff */
[----:B------:R-:W-:Y:S01]  /*00b0*/  IMAD.MOV.U32 R8, RZ, RZ, -0x20000000 ;  /* 0xe0000000ff087424 */ /* 0x000fe200078e00ff */
[----:B------:R-:W-:Y:S01]  /*00c0*/  MOV R0, 0x0 ;  /* 0x0000000000007802 */ /* 0x000fe20000000f00 */
[----:B------:R-:W0:Y:S03]  /*00d0*/  LDCU.64 UR4, c[0x4][0x8] ;  /* 0x01000100ff0477ac */ /* 0x000e260008000a00 */
[----:B------:R1:W2:Y:S01]  /*00e0*/  LDC.64 R2, c[0x4][R0] ;  /* 0x0100000000027b82 */ /* 0x0002a20000000a00 */
[----:B------:R1:W-:Y:S01]  /*00f0*/  STL.64 [R1], R8 ;  /* 0x0000000801007387 */ /* 0x0003e20000100a00 */
[----:B0-----:R-:W-:Y:S01]  /*0100*/  IMAD.U32 R4, RZ, RZ, UR4 ;  /* 0x00000004ff047e24 */ /* 0x001fe2000f8e00ff */
[----:B-1----:R-:W-:-:S07]  /*0110*/  MOV R5, UR5 ;  /* 0x0000000500057c02 */ /* 0x002fce0008000f00 */
[----:B------:R-:W-:-:S07]  /*0120*/  LEPC R20, `(.L_x_0) ;  /* 0x000000001014794e */ /* 0x000fce0000000000 */
[----:B--2---:R-:W-:Y:S05]  /*0130*/  CALL.ABS.NOINC R2 ;  /* 0x0000000002007343 */ /* 0x004fea0003c00000 */
.L_x_0:
[----:B------:R-:W-:Y:S05]  /*0140*/  EXIT ;  /* 0x000000000000794d */ /* 0x000fea0003800000 */
.L_x_1:
[----:B------:R-:W-:-:S00]  /*0150*/  BRA `(.L_x_1) ;  /* 0xfffffffc00fc7947 */ /* 0x000fc0000383ffff */
[----:B------:R-:W-:-:S00]  /*0160*/  NOP ;  /* 0x0000000000007918 */ /* 0x000fc00000000000 */
        /* <DEDUP_REMOVED lines=9> */
.L_x_11:


//--------------------- .text._Z15finalize_reducePKfPfi --------------------------
	.section	.text._Z15finalize_reducePKfPfi,"ax",@progbits
	.align	128
        .global         _Z15finalize_reducePKfPfi
        .type           _Z15finalize_reducePKfPfi,@function
        .size           _Z15finalize_reducePKfPfi,(.L_x_12 - _Z15finalize_reducePKfPfi)
        .other          _Z15finalize_reducePKfPfi,@"STO_CUDA_ENTRY STV_DEFAULT"
_Z15finalize_reducePKfPfi:
.text._Z15finalize_reducePKfPfi:
[----:B------:R-:W-:Y:S01]  /*0000*/  LDC R1, c[0x0][0x37c] ;  /* 0x0000df00ff017b82 */ /* 0x000fe20000000800 */
[----:B------:R-:W0:Y:S01]  /*0010*/  S2R R9, SR_TID.X ;  /* 0x0000000000097919 */ /* 0x000e220000002100 */
[----:B------:R-:W0:Y:S01]  /*0020*/  LDCU UR6, c[0x0][0x390] ;  /* 0x00007200ff0677ac */ /* 0x000e220008000800 */
[----:B------:R-:W-:Y:S01]  /*0030*/  BSSY.RECONVERGENT B0, `(.L_x_2) ;  /* 0x000000f000007945 */ /* 0x000fe20003800200 */
[----:B------:R-:W-:Y:S01]  /*0040*/  IMAD.MOV.U32 R7, RZ, RZ, RZ ;  /* 0x000000ffff077224 */ /* 0x000fe200078e00ff */
[----:B------:R-:W1:Y:S01]  /*0050*/  LDCU.64 UR4, c[0x0][0x358] ;  /* 0x00006b00ff0477ac */ /* 0x000e620008000a00 */
[C---:B0-----:R-:W-:Y:S02]  /*0060*/  ISETP.GE.AND P1, PT, R9.reuse, UR6, PT ;  /* 0x0000000609007c0c */ /* 0x041fe4000bf26270 */
[----:B------:R-:W-:-:S11]  /*0070*/  ISETP.NE.AND P0, PT, R9, RZ, PT ;  /* 0x000000ff0900720c */ /* 0x000fd60003f05270 */
[----:B-1----:R-:W-:Y:S05]  /*0080*/  @P1 BRA `(.L_x_3) ;  /* 0x0000000000241947 */ /* 0x002fea0003800000 */
[----:B------:R-:W0:Y:S01]  /*0090*/  LDC R0, c[0x0][0x360] ;  /* 0x0000d800ff007b82 */ /* 0x000e220000000800 */
[----:B------:R-:W-:-:S07]  /*00a0*/  HFMA2 R7, -RZ, RZ, 0, 0 ;  /* 0x00000000ff077431 */ /* 0x000fce00000001ff */
[----:B------:R-:W1:Y:S02]  /*00b0*/  LDC.64 R4, c[0x0][0x380] ;  /* 0x0000e000ff047b82 */ /* 0x000e640000000a00 */
.L_x_4:
[----:B-1----:R-:W-:-:S06]  /*00c0*/  IMAD.WIDE R2, R9, 0x4, R4 ;  /* 0x0000000409027825 */ /* 0x002fcc00078e0204 */
[----:B------:R-:W2:Y:S01]  /*00d0*/  LDG.E.CONSTANT R2, desc[UR4][R2.64] ;  /* 0x0000000402027981 */ /* 0x000ea2000c1e9900 */
[----:B0-----:R-:W-:-:S05]  /*00e0*/  IMAD.IADD R9, R0, 0x1, R9 ;  /* 0x0000000100097824 */ /* 0x001fca00078e0209 */
[----:B------:R-:W-:Y:S01]  /*00f0*/  ISETP.GE.AND P1, PT, R9, UR6, PT ;  /* 0x0000000609007c0c */ /* 0x000fe2000bf26270 */
[----:B--2---:R-:W-:-:S12]  /*0100*/  FADD R7, R2, R7 ;  /* 0x0000000702077221 */ /* 0x004fd80000000000 */
[----:B------:R-:W-:Y:S05]  /*0110*/  @!P1 BRA `(.L_x_4) ;  /* 0xfffffffc00e89947 */ /* 0x000fea000383ffff */
.L_x_3:
[----:B------:R-:W-:Y:S05]  /*0120*/  BSYNC.RECONVERGENT B0 ;  /* 0x0000000000007941 */ /* 0x000fea0003800200 */
.L_x_2:
[----:B------:R-:W-:Y:S05]  /*0130*/  @P0 EXIT ;  /* 0x000000000000094d */ /* 0x000fea0003800000 */
[----:B------:R-:W0:Y:S02]  /*0140*/  LDC.64 R2, c[0x0][0x388] ;  /* 0x0000e200ff027b82 */ /* 0x000e240000000a00 */
[----:B0-----:R-:W-:Y:S01]  /*0150*/  STG.E desc[UR4][R2.64], R7 ;  /* 0x0000000702007986 */ /* 0x001fe2000c101904 */
[----:B------:R-:W-:Y:S05]  /*0160*/  EXIT ;  /* 0x000000000000794d */ /* 0x000fea0003800000 */
.L_x_5:
        /* <DEDUP_REMOVED lines=9> */
.L_x_12:


//--------------------- .text._Z12saxpy_sharedPKfPfS1_i --------------------------
	.section	.text._Z12saxpy_sharedPKfPfS1_i,"ax",@progbits
	.align	128
        .global         _Z12saxpy_sharedPKfPfS1_i
        .type           _Z12saxpy_sharedPKfPfS1_i,@function
        .size           _Z12saxpy_sharedPKfPfS1_i,(.L_x_13 - _Z12saxpy_sharedPKfPfS1_i)
        .other          _Z12saxpy_sharedPKfPfS1_i,@"STO_CUDA_ENTRY STV_DEFAULT"
_Z12saxpy_sharedPKfPfS1_i:
.text._Z12saxpy_sharedPKfPfS1_i:
[----:B------:R-:W-:Y:S01]  /*0000*/  LDC R1, c[0x0][0x37c] ;  /* 0x0000df00ff017b82 */ /* 0x000fe20000000800 */
[----:B------:R-:W0:Y:S01]  /*0010*/  S2R R8, SR_TID.X ;  /* 0x0000000000087919 */ /* 0x000e220000002100 */
[----:B------:R-:W0:Y:S06]  /*0020*/  LDCU UR8, c[0x0][0x360] ;  /* 0x00006c00ff0877ac */ /* 0x000e2c0008000800 */
[----:B------:R-:W1:Y:S01]  /*0030*/  LDC.64 R2, c[0x0][0x380] ;  /* 0x0000e000ff027b82 */ /* 0x000e620000000a00 */
[----:B------:R-:W0:Y:S01]  /*0040*/  S2R R11, SR_CTAID.X ;  /* 0x00000000000b7919 */ /* 0x000e220000002500 */
[----:B------:R-:W2:Y:S01]  /*0050*/  LDCU UR4, c[0x0][0x398] ;  /* 0x00007300ff0477ac */ /* 0x000ea20008000800 */
[----:B------:R-:W3:Y:S05]  /*0060*/  LDCU.64 UR6, c[0x0][0x358] ;  /* 0x00006b00ff0677ac */ /* 0x000eea0008000a00 */
[----:B------:R-:W4:Y:S08]  /*0070*/  S2UR UR5, SR_CgaCtaId ;  /* 0x00000000000579c3 */ /* 0x000f300000008800 */
[----:B------:R-:W5:Y:S01]  /*0080*/  LDC.64 R4, c[0x0][0x388] ;  /* 0x0000e200ff047b82 */ /* 0x000f620000000a00 */
[----:B0-----:R-:W-:-:S05]  /*0090*/  IMAD R7, R11, UR8, R8 ;  /* 0x000000080b077c24 */ /* 0x001fca000f8e0208 */
[----:B--2---:R-:W-:-:S13]  /*00a0*/  ISETP.GE.AND P1, PT, R7, UR4, PT ;  /* 0x0000000407007c0c */ /* 0x004fda000bf26270 */
[----:B-1----:R-:W-:Y:S01]  /*00b0*/  @!P1 IMAD.WIDE R2, R7, 0x4, R2 ;  /* 0x0000000407029825 */ /* 0x002fe200078e0202 */
[----:B------:R-:W0:Y:S05]  /*00c0*/  @!P1 LDC.64 R12, c[0x3][RZ] ;  /* 0x00c00000ff0c9b82 */ /* 0x000e2a0000000a00 */
[----:B---3--:R-:W0:Y:S01]  /*00d0*/  @!P1 LDG.E.CONSTANT R2, desc[UR6][R2.64] ;  /* 0x0000000602029981 */ /* 0x008e22000c1e9900 */
[----:B------:R-:W-:Y:S01]  /*00e0*/  IMAD.U32 R0, RZ, RZ, UR8 ;  /* 0x00000008ff007e24 */ /* 0x000fe2000f8e00ff */
[----:B------:R-:W-:Y:S01]  /*00f0*/  UMOV UR4, 0x400 ;  /* 0x0000040000047882 */ /* 0x000fe20000000000 */
[----:B------:R-:W-:Y:S01]  /*0100*/  IMAD.MOV.U32 R9, RZ, RZ, RZ ;  /* 0x000000ffff097224 */ /* 0x000fe200078e00ff */
[----:B----4-:R-:W-:Y:S01]  /*0110*/  ULEA UR4, UR5, UR4, 0x18 ;  /* 0x0000000405047291 */ /* 0x010fe2000f8ec0ff */
[----:B------:R-:W-:-:S02]  /*0120*/  ISETP.NE.AND P0, PT, R8, RZ, PT ;  /* 0x000000ff0800720c */ /* 0x000fc40003f05270 */
[----:B------:R-:W-:-:S03]  /*0130*/  ISETP.GE.U32.AND P2, PT, R0, 0x2, PT ;  /* 0x000000020000780c */ /* 0x000fc60003f46070 */
[----:B------:R-:W-:Y:S01]  /*0140*/  LEA R6, R8, UR4, 0x2 ;  /* 0x0000000408067c11 */ /* 0x000fe2000f8e10ff */
[----:B0-----:R-:W-:Y:S01]  /*0150*/  @!P1 FFMA R9, R2, R12, R13 ;  /* 0x0000000c02099223 */ /* 0x001fe2000000000d */
[----:B-----5:R-:W-:-:S04]  /*0160*/  @!P1 IMAD.WIDE R2, R7, 0x4, R4 ;  /* 0x0000000407029825 */ /* 0x020fc800078e0204 */
[----:B------:R0:W-:Y:S04]  /*0170*/  STS [R6], R9 ;  /* 0x0000000906007388 */ /* 0x0001e80000000800 */
[----:B------:R0:W-:Y:S01]  /*0180*/  @!P1 STG.E desc[UR6][R2.64], R9 ;  /* 0x0000000902009986 */ /* 0x0001e2000c101906 */
[----:B------:R-:W-:Y:S06]  /*0190*/  BAR.SYNC.DEFER_BLOCKING 0x0 ;  /* 0x0000000000007b1d */ /* 0x000fec0000010000 */
[----:B------:R-:W-:Y:S05]  /*01a0*/  @!P2 BRA `(.L_x_6) ;  /* 0x00000000002ca947 */ /* 0x000fea0003800000 */
.L_x_7:
[----:B------:R-:W-:-:S04]  /*01b0*/  SHF.R.U32.HI R5, RZ, 0x1, R0 ;  /* 0x00000001ff057819 */ /* 0x000fc80000011600 */
[----:B------:R-:W-:-:S13]  /*01c0*/  ISETP.GE.U32.AND P1, PT, R8, R5, PT ;  /* 0x000000050800720c */ /* 0x000fda0003f26070 */
[----:B0-----:R-:W-:Y:S01]  /*01d0*/  @!P1 LEA R2, R5, R6, 0x2 ;  /* 0x0000000605029211 */ /* 0x001fe200078e10ff */
[----:B------:R-:W-:Y:S05]  /*01e0*/  @!P1 LDS R3, [R6] ;  /* 0x0000000006039984 */ /* 0x000fea0000000800 */
[----:B------:R-:W0:Y:S02]  /*01f0*/  @!P1 LDS R2, [R2] ;  /* 0x0000000002029984 */ /* 0x000e240000000800 */
[----:B0-----:R-:W-:-:S05]  /*0200*/  @!P1 FADD R3, R2, R3 ;  /* 0x0000000302039221 */ /* 0x001fca0000000000 */
[----:B------:R1:W-:Y:S01]  /*0210*/  @!P1 STS [R6], R3 ;  /* 0x0000000306009388 */ /* 0x0003e20000000800 */
[----:B------:R-:W-:Y:S01]  /*0220*/  BAR.SYNC.DEFER_BLOCKING 0x0 ;  /* 0x0000000000007b1d */ /* 0x000fe20000010000 */
[----:B------:R-:W-:Y:S02]  /*0230*/  ISETP.GT.U32.AND P1, PT, R0, 0x3, PT ;  /* 0x000000030000780c */ /* 0x000fe40003f24070 */
[----:B------:R-:W-:-:S11]  /*0240*/  MOV R0, R5 ;  /* 0x0000000500007202 */ /* 0x000fd60000000f00 */
[----:B-1----:R-:W-:Y:S05]  /*0250*/  @P1 BRA `(.L_x_7) ;  /* 0xfffffffc00d41947 */ /* 0x002fea000383ffff */
.L_x_6:
[----:B------:R-:W-:Y:S05]  /*0260*/  @P0 EXIT ;  /* 0x000000000000094d */ /* 0x000fea0003800000 */
[----:B------:R-:W1:Y:S01]  /*0270*/  S2UR UR5, SR_CgaCtaId ;  /* 0x00000000000579c3 */ /* 0x000e620000008800 */
[----:B------:R-:W-:-:S07]  /*0280*/  UMOV UR4, 0x400 ;  /* 0x0000040000047882 */ /* 0x000fce0000000000 */
[----:B0-----:R-:W0:Y:S01]  /*0290*/  LDC.64 R2, c[0x0][0x390] ;  /* 0x0000e400ff027b82 */ /* 0x001e220000000a00 */
[----:B-1----:R-:W-:Y:S01]  /*02a0*/  ULEA UR4, UR5, UR4, 0x18 ;  /* 0x0000000405047291 */ /* 0x002fe2000f8ec0ff */
[----:B0-----:R-:W-:-:S08]  /*02b0*/  IMAD.WIDE.U32 R2, R11, 0x4, R2 ;  /* 0x000000040b027825 */ /* 0x001fd000078e0002 */
[----:B------:R-:W0:Y:S04]  /*02c0*/  LDS R5, [UR4] ;  /* 0x00000004ff057984 */ /* 0x000e280008000800 */
[----:B0-----:R-:W-:Y:S01]  /*02d0*/  STG.E desc[UR6][R2.64], R5 ;  /* 0x0000000502007986 */ /* 0x001fe2000c101906 */
[----:B------:R-:W-:Y:S05]  /*02e0*/  EXIT ;  /* 0x000000000000794d */ /* 0x000fea0003800000 */
.L_x_8:
        /* <DEDUP_REMOVED lines=9> */
.L_x_13:


//--------------------- .text._Z14saxpy_constantPKfPfi --------------------------
	.section	.text._Z14saxpy_constantPKfPfi,"ax",@progbits
	.align	128
        .global         _Z14saxpy_constantPKfPfi
        .type           _Z14saxpy_constantPKfPfi,@function
        .size           _Z14saxpy_constantPKfPfi,(.L_x_14 - _Z14saxpy_constantPKfPfi)
        .other          _Z14saxpy_constantPKfPfi,@"STO_CUDA_ENTRY STV_DEFAULT"
_Z14saxpy_constantPKfPfi:
.text._Z14saxpy_constantPKfPfi:
[----:B------:R-:W-:Y:S01]  /*0000*/  LDC R1, c[0x0][0x37c] ;  /* 0x0000df00ff017b82 */ /* 0x000fe20000000800 */
[----:B------:R-:W0:Y:S07]  /*0010*/  S2R R0, SR_TID.X ;  /* 0x0000000000007919 */ /* 0x000e2e0000002100 */
[----:B------:R-:W0:Y:S01]  /*0020*/  S2UR UR4, SR_CTAID.X ;  /* 0x00000000000479c3 */ /* 0x000e220000002500 */
[----:B------:R-:W1:Y:S07]  /*0030*/  LDCU UR5, c[0x0][0x390] ;  /* 0x00007200ff0577ac */ /* 0x000e6e0008000800 */
[----:B------:R-:W0:Y:S02]  /*0040*/  LDC R7, c[0x0][0x360] ;  /* 0x0000d800ff077b82 */ /* 0x000e240000000800 */
[----:B0-----:R-:W-:-:S05]  /*0050*/  IMAD R7, R7, UR4, R0 ;  /* 0x0000000407077c24 */ /* 0x001fca000f8e0200 */
[----:B-1----:R-:W-:-:S13]  /*0060*/  ISETP.GE.AND P0, PT, R7, UR5, PT ;  /* 0x0000000507007c0c */ /* 0x002fda000bf06270 */
[----:B------:R-:W-:Y:S05]  /*0070*/  @P0 EXIT ;  /* 0x000000000000094d */ /* 0x000fea0003800000 */
[----:B------:R-:W0:Y:S01]  /*0080*/  LDC.64 R2, c[0x0][0x380] ;  /* 0x0000e000ff027b82 */ /* 0x000e220000000a00 */
[----:B------:R-:W1:Y:S07]  /*0090*/  LDCU.64 UR4, c[0x0][0x358] ;  /* 0x00006b00ff0477ac */ /* 0x000e6e0008000a00 */
[----:B------:R-:W2:Y:S08]  /*00a0*/  LDC.64 R4, c[0x0][0x388] ;  /* 0x0000e200ff047b82 */ /* 0x000eb00000000a00 */
[----:B------:R-:W3:Y:S01]  /*00b0*/  LDC.64 R8, c[0x3][RZ] ;  /* 0x00c00000ff087b82 */ /* 0x000ee20000000a00 */
[----:B0-----:R-:W-:-:S06]  /*00c0*/  IMAD.WIDE R2, R7, 0x4, R2 ;  /* 0x0000000407027825 */ /* 0x001fcc00078e0202 */
[----:B-1----:R-:W3:Y:S01]  /*00d0*/  LDG.E.CONSTANT R2, desc[UR4][R2.64] ;  /* 0x0000000402027981 */ /* 0x002ee2000c1e9900 */
[----:B--2---:R-:W-:-:S04]  /*00e0*/  IMAD.WIDE R4, R7, 0x4, R4 ;  /* 0x0000000407047825 */ /* 0x004fc800078e0204 */
[----:B---3--:R-:W-:-:S05]  /*00f0*/  FFMA R7, R2, R8, R9 ;  /* 0x0000000802077223 */ /* 0x008fca0000000009 */
[----:B------:R-:W-:Y:S01]  /*0100*/  STG.E desc[UR4][R4.64], R7 ;  /* 0x0000000704007986 */ /* 0x000fe2000c101904 */
[----:B------:R-:W-:Y:S05]  /*0110*/  EXIT ;  /* 0x000000000000794d */ /* 0x000fea0003800000 */
.L_x_9:
        /* <DEDUP_REMOVED lines=14> */
.L_x_14:


//--------------------- .text._Z12saxpy_globalPKfPfiff --------------------------
	.section	.text._Z12saxpy_globalPKfPfiff,"ax",@progbits
	.align	128
        .global         _Z12saxpy_globalPKfPfiff
        .type           _Z12saxpy_globalPKfPfiff,@function
        .size           _Z12saxpy_globalPKfPfiff,(.L_x_15 - _Z12saxpy_globalPKfPfiff)
        .other          _Z12saxpy_globalPKfPfiff,@"STO_CUDA_ENTRY STV_DEFAULT"
_Z12saxpy_globalPKfPfiff:
.text._Z12saxpy_globalPKfPfiff:
        /* <DEDUP_REMOVED lines=9> */
[----:B------:R-:W1:Y:S01]  /*0090*/  LDCU.64 UR4, c[0x0][0x358] ;  /* 0x00006b00ff0477ac */ /* 0x000e620008000a00 */
[----:B------:R-:W2:Y:S06]  /*00a0*/  LDCU UR6, c[0x0][0x394] ;  /* 0x00007280ff0677ac */ /* 0x000eac0008000800 */
[----:B------:R-:W3:Y:S08]  /*00b0*/  LDC.64 R4, c[0x0][0x388] ;  /* 0x0000e200ff047b82 */ /* 0x000ef00000000a00 */
[----:B------:R-:W2:Y:S01]  /*00c0*/  LDC R9, c[0x0][0x398] ;  /* 0x0000e600ff097b82 */ /* 0x000ea20000000800 */
[----:B0-----:R-:W-:-:S06]  /*00d0*/  IMAD.WIDE R2, R7, 0x4, R2 ;  /* 0x0000000407027825 */ /* 0x001fcc00078e0202 */
[----:B-1----:R-:W2:Y:S01]  /*00e0*/  LDG.E.CONSTANT R2, desc[UR4][R2.64] ;  /* 0x0000000402027981 */ /* 0x002ea2000c1e9900 */
[----:B---3--:R-:W-:-:S04]  /*00f0*/  IMAD.WIDE R4, R7, 0x4, R4 ;  /* 0x0000000407047825 */ /* 0x008fc800078e0204 */
[----:B--2---:R-:W-:-:S05]  /*0100*/  FFMA R7, R2, UR6, R9 ;  /* 0x0000000602077c23 */ /* 0x004fca0008000009 */
[----:B------:R-:W-:Y:S01]  /*0110*/  STG.E desc[UR4][R4.64], R7 ;  /* 0x0000000704007986 */ /* 0x000fe2000c101904 */
[----:B------:R-:W-:Y:S05]  /*0120*/  EXIT ;  /* 0x000000000000794d */ /* 0x000fea0003800000 */
.L_x_10:
        /* <DEDUP_REMOVED lines=13> */
.L_x_15:


//--------------------- .nv.global.init           --------------------------
	.section	.nv.global.init,"aw",@progbits
.nv.global.init:
	.type		$str,@object
	.size		$str,(.L_1 - $str)
$str:
        /*0000*/ 	.byte	0x52, 0x65, 0x67, 0x69, 0x73, 0x74, 0x65, 0x72, 0x20, 0x64, 0x65, 0x6d, 0x6f, 0x3a, 0x20, 0x63
        /*0010*/ 	.byte	0x6f, 0x6d, 0x70, 0x75, 0x74, 0x65, 0x64, 0x20, 0x66, 0x3d, 0x25, 0x2e, 0x32, 0x66, 0x20, 0x28
        /*0020*/ 	.byte	0x75, 0x73, 0x69, 0x6e, 0x67, 0x20, 0x72, 0x65, 0x67, 0x69, 0x73, 0x74, 0x65, 0x72, 0x73, 0x29
        /*0030*/ 	.byte	0x0a, 0x00
.L_1:


//--------------------- .nv.shared._Z20register_demo_kernelv --------------------------
	.section	.nv.shared._Z20register_demo_kernelv,"aw",@nobits
	.sectionflags	@""
	.align	16
	.zero		1024


//--------------------- .nv.shared.reserved.0     --------------------------
	.section	.nv.shared.reserved.0,"aw",@nobits
	.weak		__nv_reservedSMEM_offset_0_alias
	.size		__nv_reservedSMEM_offset_0_alias, 0, 64
	.other		__nv_reservedSMEM_offset_0_alias,@"STO_CUDA_RESERVED_SHARED STV_DEFAULT"
__nv_reservedSMEM_offset_0_alias:
	.zero		0
	.zero		64


//--------------------- .nv.shared._Z15finalize_reducePKfPfi --------------------------
	.section	.nv.shared._Z15finalize_reducePKfPfi,"aw",@nobits
	.sectionflags	@""
	.align	16
	.zero		1024


//--------------------- .nv.shared._Z12saxpy_sharedPKfPfS1_i --------------------------
	.section	.nv.shared._Z12saxpy_sharedPKfPfS1_i,"aw",@nobits
	.sectionflags	@""
	.align	16
	.zero		1024


//--------------------- .nv.shared._Z14saxpy_constantPKfPfi --------------------------
	.section	.nv.shared._Z14saxpy_constantPKfPfi,"aw",@nobits
	.sectionflags	@""
	.align	16
	.zero		1024


//--------------------- .nv.shared._Z12saxpy_globalPKfPfiff --------------------------
	.section	.nv.shared._Z12saxpy_globalPKfPfiff,"aw",@nobits
	.sectionflags	@""
	.align	16
	.zero		1024


//--------------------- .nv.constant0._Z20register_demo_kernelv --------------------------
	.section	.nv.constant0._Z20register_demo_kernelv,"a",@progbits
	.sectionflags	@""
	.align	4
.nv.constant0._Z20register_demo_kernelv:
	.zero		896


//--------------------- .nv.constant0._Z15finalize_reducePKfPfi --------------------------
	.section	.nv.constant0._Z15finalize_reducePKfPfi,"a",@progbits
	.sectionflags	@""
	.align	4
.nv.constant0._Z15finalize_reducePKfPfi:
	.zero		916


//--------------------- .nv.constant0._Z12saxpy_sharedPKfPfS1_i --------------------------
	.section	.nv.constant0._Z12saxpy_sharedPKfPfS1_i,"a",@progbits
	.sectionflags	@""
	.align	4
.nv.constant0._Z12saxpy_sharedPKfPfS1_i:
	.zero		924


//--------------------- .nv.constant0._Z14saxpy_constantPKfPfi --------------------------
	.section	.nv.constant0._Z14saxpy_constantPKfPfi,"a",@progbits
	.sectionflags	@""
	.align	4
.nv.constant0._Z14saxpy_constantPKfPfi:
	.zero		916


//--------------------- .nv.constant0._Z12saxpy_globalPKfPfiff --------------------------
	.section	.nv.constant0._Z12saxpy_globalPKfPfiff,"a",@progbits
	.sectionflags	@""
	.align	4
.nv.constant0._Z12saxpy_globalPKfPfiff:
	.zero		924


//--------------------- SYMBOLS --------------------------

	.type		.nv.reservedSmem.offset0,@object
	.size		.nv.reservedSmem.offset0,0x4
	.type		.nv.reservedSmem.cap,@object
	.size		.nv.reservedSmem.cap,0x4
	.type		vprintf,@function
